//
// Generated by NVIDIA NVVM Compiler
//
// Compiler Build ID: CL-36424714
// Cuda compilation tools, release 13.0, V13.0.88
// Based on NVVM 20.0.0
//

.version 9.0
.target sm_100
.address_size 64

	// .globl	_Z10reduce_sumPfS_i

.visible .entry _Z10reduce_sumPfS_i(
	.param .u64 .ptr .align 1 _Z10reduce_sumPfS_i_param_0,
	.param .u64 .ptr .align 1 _Z10reduce_sumPfS_i_param_1,
	.param .u32 _Z10reduce_sumPfS_i_param_2
)
{
	.reg .pred 	%p<7>;
	.reg .b32 	%r<12>;
	.reg .b32 	%f<5>;
	.reg .b64 	%rd<11>;

	ld.param.u64 	%rd3, [_Z10reduce_sumPfS_i_param_0];
	ld.param.u64 	%rd2, [_Z10reduce_sumPfS_i_param_1];
	ld.param.u32 	%r7, [_Z10reduce_sumPfS_i_param_2];
	cvta.to.global.u64 	%rd4, %rd3;
	mov.u32 	%r1, %tid.x;
	mov.u32 	%r2, %ctaid.x;
	mov.u32 	%r11, %ntid.x;
	mad.lo.s32 	%r4, %r2, %r11, %r1;
	setp.lt.u32 	%p1, %r11, 2;
	mul.wide.s32 	%rd5, %r4, 4;
	add.s64 	%rd1, %rd4, %rd5;
	@%p1 bra 	$L__BB0_4;
$L__BB0_1:
	shr.u32 	%r6, %r11, 1;
	add.s32 	%r8, %r6, %r4;
	setp.ge.s32 	%p2, %r8, %r7;
	setp.ge.u32 	%p3, %r1, %r6;
	or.pred  	%p4, %p2, %p3;
	@%p4 bra 	$L__BB0_3;
	shl.b32 	%r10, %r6, 2;
	cvt.u64.u32 	%rd6, %r10;
	add.s64 	%rd7, %rd1, %rd6;
	ld.global.f32 	%f1, [%rd7];
	ld.global.f32 	%f2, [%rd1];
	add.f32 	%f3, %f1, %f2;
	st.global.f32 	[%rd1], %f3;
$L__BB0_3:
	bar.sync 	0;
	setp.gt.u32 	%p5, %r11, 3;
	mov.u32 	%r11, %r6;
	@%p5 bra 	$L__BB0_1;
$L__BB0_4:
	setp.ne.s32 	%p6, %r1, 0;
	@%p6 bra 	$L__BB0_6;
	ld.global.f32 	%f4, [%rd1];
	cvta.to.global.u64 	%rd8, %rd2;
	mul.wide.u32 	%rd9, %r2, 4;
	add.s64 	%rd10, %rd8, %rd9;
	st.global.f32 	[%rd10], %f4;
$L__BB0_6:
	ret;

}


// ===== COMPILED SASS (sm_100) =====

	.target	sm_100

	.elftype	@"ET_EXEC"


//--------------------- .note.nv.tkinfo           --------------------------
	.section	.note.nv.tkinfo,"",@"SHT_NOTE"
	.sectionflags	@"SHF_NOTE_NV_TKINFO"
	.tkinfo
        /*0018*/ 	.word	0x00000002
        /*0030*/ 	.string	""
        /*0030*/ 	.string	"ptxas"
        /*0030*/ 	.string	"Cuda compilation tools, release 13.0, V13.0.88"
        /*0030*/ 	.string	"Build cuda_13.0.r13.0/compiler.36424714_0"
        /*0030*/ 	.string	"-arch sm_100 -m 64 "



//--------------------- .note.nv.cuinfo           --------------------------
	.section	.note.nv.cuinfo,"",@"SHT_NOTE"
	.sectionflags	@"SHF_NOTE_NV_CUINFO"
        /*0018*/ 	.short	0x0002
        /*001a*/ 	.short	0x0064
        /*001c*/ 	.short	0x0082
	.zero		2


//--------------------- .nv.info                  --------------------------
	.section	.nv.info,"",@"SHT_CUDA_INFO"
	.align	4


	//----- nvinfo : EIATTR_REGCOUNT
	.align		4
        /*0000*/ 	.byte	0x04, 0x2f
        /*0002*/ 	.short	(.L_1 - .L_0)
	.align		4
.L_0:
        /*0004*/ 	.word	index@(_Z10reduce_sumPfS_i)
        /*0008*/ 	.word	0x00000010


	//----- nvinfo : EIATTR_FRAME_SIZE
	.align		4
.L_1:
        /*000c*/ 	.byte	0x04, 0x11
        /*000e*/ 	.short	(.L_3 - .L_2)
	.align		4
.L_2:
        /*0010*/ 	.word	index@(_Z10reduce_sumPfS_i)
        /*0014*/ 	.word	0x00000000


	//----- nvinfo : EIATTR_MIN_STACK_SIZE
	.align		4
.L_3:
        /*0018*/ 	.byte	0x04, 0x12
        /*001a*/ 	.short	(.L_5 - .L_4)
	.align		4
.L_4:
        /*001c*/ 	.word	index@(_Z10reduce_sumPfS_i)
        /*0020*/ 	.word	0x00000000
.L_5:


//--------------------- .nv.compat                --------------------------
	.section	.nv.compat,"",@"SHT_CUDA_COMPAT_INFO"
	.align	4
        /*0000*/ 	.byte	0x02, 0x09, 0x00, 0x00, 0x02, 0x02, 0x01, 0x00, 0x02, 0x05, 0x05, 0x00, 0x03, 0x07, 0x01, 0x01
        /*0010*/ 	.byte	0x02, 0x03, 0x00, 0x00, 0x02, 0x06, 0x01, 0x00, 0x04, 0x0b, 0x08, 0x00, 0x09, 0x00, 0x00, 0x00
        /*0020*/ 	.byte	0x00, 0x00, 0x00, 0x00


//--------------------- .nv.info._Z10reduce_sumPfS_i --------------------------
	.section	.nv.info._Z10reduce_sumPfS_i,"",@"SHT_CUDA_INFO"
	.sectionflags	@""
	.align	4


	//----- nvinfo : EIATTR_CUDA_API_VERSION
	.align		4
        /*0000*/ 	.byte	0x04, 0x37
        /*0002*/ 	.short	(.L_7 - .L_6)
.L_6:
        /*0004*/ 	.word	0x00000082


	//----- nvinfo : EIATTR_KPARAM_INFO
	.align		4
.L_7:
        /*0008*/ 	.byte	0x04, 0x17
        /*000a*/ 	.short	(.L_9 - .L_8)
.L_8:
        /*000c*/ 	.word	0x00000000
        /*0010*/ 	.short	0x0002
        /*0012*/ 	.short	0x0010
        /*0014*/ 	.byte	0x00, 0xf0, 0x11, 0x00


	//----- nvinfo : EIATTR_KPARAM_INFO
	.align		4
.L_9:
        /*0018*/ 	.byte	0x04, 0x17
        /*001a*/ 	.short	(.L_11 - .L_10)
.L_10:
        /*001c*/ 	.word	0x00000000
        /*0020*/ 	.short	0x0001
        /*0022*/ 	.short	0x0008
        /*0024*/ 	.byte	0x00, 0xf5, 0x21, 0x00


	//----- nvinfo : EIATTR_KPARAM_INFO
	.align		4
.L_11:
        /*0028*/ 	.byte	0x04, 0x17
        /*002a*/ 	.short	(.L_13 - .L_12)
.L_12:
        /*002c*/ 	.word	0x00000000
        /*0030*/ 	.short	0x0000
        /*0032*/ 	.short	0x0000
        /*0034*/ 	.byte	0x00, 0xf5, 0x21, 0x00


	//----- nvinfo : EIATTR_SPARSE_MMA_MASK
	.align		4
.L_13:
        /*0038*/ 	.byte	0x03, 0x50
        /*003a*/ 	.short	0x0000


	//----- nvinfo : EIATTR_MAXREG_COUNT
	.align		4
        /*003c*/ 	.byte	0x03, 0x1b
        /*003e*/ 	.short	0x00ff


	//----- nvinfo : EIATTR_NUM_BARRIERS
	.align		4
        /*0040*/ 	.byte	0x02, 0x4c
        /*0042*/ 	.byte	0x01
	.zero		1


	//----- nvinfo : EIATTR_MERCURY_ISA_VERSION
	.align		4
        /*0044*/ 	.byte	0x03, 0x5f
        /*0046*/ 	.short	0x0101


	//----- nvinfo : EIATTR_VRC_CTA_INIT_COUNT
	.align		4
        /*0048*/ 	.byte	0x02, 0x4a
	.zero		1
	.zero		1


	//----- nvinfo : EIATTR_EXIT_INSTR_OFFSETS
	.align		4
        /*004c*/ 	.byte	0x04, 0x1c
        /*004e*/ 	.short	(.L_15 - .L_14)


	//   ....[0]....
.L_14:
        /*0050*/ 	.word	0x000001e0


	//   ....[1]....
        /*0054*/ 	.word	0x00000230


	//----- nvinfo : EIATTR_CRS_STACK_SIZE
	.align		4
.L_15:
        /*0058*/ 	.byte	0x04, 0x1e
        /*005a*/ 	.short	(.L_17 - .L_16)
.L_16:
        /*005c*/ 	.word	0x00000000


	//----- nvinfo : EIATTR_CBANK_PARAM_SIZE
	.align		4
.L_17:
        /*0060*/ 	.byte	0x03, 0x19
        /*0062*/ 	.short	0x0014


	//----- nvinfo : EIATTR_PARAM_CBANK
	.align		4
        /*0064*/ 	.byte	0x04, 0x0a
        /*0066*/ 	.short	(.L_19 - .L_18)
	.align		4
.L_18:
        /*0068*/ 	.word	index@(.nv.constant0._Z10reduce_sumPfS_i)
        /*006c*/ 	.short	0x0380
        /*006e*/ 	.short	0x0014


	//----- nvinfo : EIATTR_SW_WAR
	.align		4
.L_19:
        /*0070*/ 	.byte	0x04, 0x36
        /*0072*/ 	.short	(.L_21 - .L_20)
.L_20:
        /*0074*/ 	.word	0x00000008
.L_21:


//--------------------- .nv.callgraph             --------------------------
	.section	.nv.callgraph,"",@"SHT_CUDA_CALLGRAPH"
	.align	4
	.sectionentsize	8
	.align		4
        /*0000*/ 	.word	0x00000000
	.align		4
        /*0004*/ 	.word	0xffffffff
	.align		4
        /*0008*/ 	.word	0x00000000
	.align		4
        /*000c*/ 	.word	0xfffffffe
	.align		4
        /*0010*/ 	.word	0x00000000
	.align		4
        /*0014*/ 	.word	0xfffffffd
	.align		4
        /*0018*/ 	.word	0x00000000
	.align		4
        /*001c*/ 	.word	0xfffffffc


//--------------------- .text._Z10reduce_sumPfS_i --------------------------
	.section	.text._Z10reduce_sumPfS_i,"ax",@progbits
	.align	128
        .global         _Z10reduce_sumPfS_i
        .type           _Z10reduce_sumPfS_i,@function
        .size           _Z10reduce_sumPfS_i,(.L_x_5 - _Z10reduce_sumPfS_i)
        .other          _Z10reduce_sumPfS_i,@"STO_CUDA_ENTRY STV_DEFAULT"
_Z10reduce_sumPfS_i:
.text._Z10reduce_sumPfS_i:
[----:B------:R-:W-:Y:S01]  /*0000*/  LDC R1, c[0x0][0x37c] ;  /* 0x0000df00ff017b82 */ /* 0x000fe20000000800 */
[----:B------:R-:W0:Y:S01]  /*0010*/  S2R R6, SR_TID.X ;  /* 0x0000000000067919 */ /* 0x000e220000002100 */
[----:B------:R-:W1:Y:S06]  /*0020*/  LDCU UR6, c[0x0][0x360] ;  /* 0x00006c00ff0677ac */ /* 0x000e6c0008000800 */
[----:B------:R-:W2:Y:S01]  /*0030*/  LDC.64 R2, c[0x0][0x380] ;  /* 0x0000e000ff027b82 */ /* 0x000ea20000000a00 */
[----:B------:R-:W0:Y:S01]  /*0040*/  S2R R11, SR_CTAID.X ;  /* 0x00000000000b7919 */ /* 0x000e220000002500 */
[----:B------:R-:W3:Y:S01]  /*0050*/  LDCU.64 UR4, c[0x0][0x358] ;  /* 0x00006b00ff0477ac */ /* 0x000ee20008000a00 */
[----:B-1----:R-:W-:-:S02]  /*0060*/  UISETP.GE.U32.AND UP0, UPT, UR6, 0x2, UPT ;  /* 0x000000020600788c */ /* 0x002fc4000bf06070 */
[----:B0-----:R-:W-:-:S04]  /*0070*/  IMAD R7, R11, UR6, R6 ;  /* 0x000000060b077c24 */ /* 0x001fc8000f8e0206 */
[----:B--2---:R-:W-:-:S03]  /*0080*/  IMAD.WIDE R2, R7, 0x4, R2 ;  /* 0x0000000407027825 */ /* 0x004fc600078e0202 */
[----:B---3--:R-:W-:Y:S05]  /*0090*/  BRA.U !UP0, `(.L_x_0) ;  /* 0x00000001084c7547 */ /* 0x008fea000b800000 */
[----:B------:R-:W-:Y:S01]  /*00a0*/  IMAD.U32 R0, RZ, RZ, UR6 ;  /* 0x00000006ff007e24 */ /* 0x000fe2000f8e00ff */
[----:B------:R-:W0:Y:S06]  /*00b0*/  LDCU UR7, c[0x0][0x390] ;  /* 0x00007200ff0777ac */ /* 0x000e2c0008000800 */
.L_x_3:
[----:B------:R-:W-:Y:S01]  /*00c0*/  SHF.R.U32.HI R13, RZ, 0x1, R0 ;  /* 0x00000001ff0d7819 */ /* 0x000fe20000011600 */
[----:B------:R-:W-:Y:S03]  /*00d0*/  BSSY.RECONVERGENT B0, `(.L_x_1) ;  /* 0x000000b000007945 */ /* 0x000fe60003800200 */
[----:B------:R-:W-:Y:S01]  /*00e0*/  ISETP.GE.U32.AND P0, PT, R6, R13, PT ;  /* 0x0000000d0600720c */ /* 0x000fe20003f06070 */
[----:B------:R-:W-:-:S05]  /*00f0*/  IMAD.IADD R4, R7, 0x1, R13 ;  /* 0x0000000107047824 */ /* 0x000fca00078e020d */
[----:B0-----:R-:W-:-:S13]  /*0100*/  ISETP.GE.OR P0, PT, R4, UR7, P0 ;  /* 0x0000000704007c0c */ /* 0x001fda0008706670 */
[----:B------:R-:W-:Y:S05]  /*0110*/  @P0 BRA `(.L_x_2) ;  /* 0x0000000000180947 */ /* 0x000fea0003800000 */
[----:B------:R-:W-:Y:S01]  /*0120*/  LEA R4, P0, R13, R2, 0x2 ;  /* 0x000000020d047211 */ /* 0x000fe200078010ff */
[----:B------:R-:W2:Y:S03]  /*0130*/  LDG.E R9, desc[UR4][R2.64] ;  /* 0x0000000402097981 */ /* 0x000ea6000c1e1900 */
[----:B------:R-:W-:-:S05]  /*0140*/  IADD3.X R5, PT, PT, RZ, R3, RZ, P0, !PT ;  /* 0x00000003ff057210 */ /* 0x000fca00007fe4ff */
[----:B------:R-:W2:Y:S02]  /*0150*/  LDG.E R4, desc[UR4][R4.64] ;  /* 0x0000000404047981 */ /* 0x000ea4000c1e1900 */
[----:B--2---:R-:W-:-:S05]  /*0160*/  FADD R9, R4, R9 ;  /* 0x0000000904097221 */ /* 0x004fca0000000000 */
[----:B------:R0:W-:Y:S02]  /*0170*/  STG.E desc[UR4][R2.64], R9 ;  /* 0x0000000902007986 */ /* 0x0001e4000c101904 */
.L_x_2:
[----:B------:R-:W-:Y:S05]  /*0180*/  BSYNC.RECONVERGENT B0 ;  /* 0x0000000000007941 */ /* 0x000fea0003800200 */
.L_x_1:
[----:B------:R-:W-:Y:S01]  /*0190*/  BAR.SYNC.DEFER_BLOCKING 0x0 ;  /* 0x0000000000007b1d */ /* 0x000fe20000010000 */
[----:B------:R-:W-:Y:S01]  /*01a0*/  ISETP.GT.U32.AND P0, PT, R0, 0x3, PT ;  /* 0x000000030000780c */ /* 0x000fe20003f04070 */
[----:B------:R-:W-:-:S12]  /*01b0*/  IMAD.MOV.U32 R0, RZ, RZ, R13 ;  /* 0x000000ffff007224 */ /* 0x000fd800078e000d */
[----:B------:R-:W-:Y:S05]  /*01c0*/  @P0 BRA `(.L_x_3) ;  /* 0xfffffffc00bc0947 */ /* 0x000fea000383ffff */
.L_x_0:
[----:B------:R-:W-:-:S13]  /*01d0*/  ISETP.NE.AND P0, PT, R6, RZ, PT ;  /* 0x000000ff0600720c */ /* 0x000fda0003f05270 */
[----:B------:R-:W-:Y:S05]  /*01e0*/  @P0 EXIT ;  /* 0x000000000000094d */ /* 0x000fea0003800000 */
[----:B0-----:R-:W2:Y:S01]  /*01f0*/  LDG.E R3, desc[UR4][R2.64] ;  /* 0x0000000402037981 */ /* 0x001ea2000c1e1900 */
[----:B------:R-:W0:Y:S02]  /*0200*/  LDC.64 R4, c[0x0][0x388] ;  /* 0x0000e200ff047b82 */ /* 0x000e240000000a00 */
[----:B0-----:R-:W-:-:S05]  /*0210*/  IMAD.WIDE.U32 R4, R11, 0x4, R4 ;  /* 0x000000040b047825 */ /* 0x001fca00078e0004 */
[----:B--2---:R-:W-:Y:S01]  /*0220*/  STG.E desc[UR4][R4.64], R3 ;  /* 0x0000000304007986 */ /* 0x004fe2000c101904 */
[----:B------:R-:W-:Y:S05]  /*0230*/  EXIT ;  /* 0x000000000000794d */ /* 0x000fea0003800000 */
.L_x_4:
[----:B------:R-:W-:-:S00]  /*0240*/  BRA `(.L_x_4) ;  /* 0xfffffffc00fc7947 */ /* 0x000fc0000383ffff */
[----:B------:R-:W-:-:S00]  /*0250*/  NOP ;  /* 0x0000000000007918 */ /* 0x000fc00000000000 */
        /* <DEDUP_REMOVED lines=10> */
.L_x_5:


//--------------------- .nv.shared.reserved.0     --------------------------
	.section	.nv.shared.reserved.0,"aw",@nobits
	.weak		__nv_reservedSMEM_offset_0_alias
	.size		__nv_reservedSMEM_offset_0_alias, 0, 64
	.other		__nv_reservedSMEM_offset_0_alias,@"STO_CUDA_RESERVED_SHARED STV_DEFAULT"
__nv_reservedSMEM_offset_0_alias:
	.zero		0
	.zero		64


//--------------------- .nv.constant0._Z10reduce_sumPfS_i --------------------------
	.section	.nv.constant0._Z10reduce_sumPfS_i,"a",@progbits
	.sectionflags	@""
	.align	4
.nv.constant0._Z10reduce_sumPfS_i:
	.zero		916


//--------------------- SYMBOLS --------------------------

	.type		.nv.reservedSmem.offset0,@object
	.size		.nv.reservedSmem.offset0,0x4
